//
// Generated by NVIDIA NVVM Compiler
//
// Compiler Build ID: CL-36424714
// Cuda compilation tools, release 13.0, V13.0.88
// Based on NVVM 20.0.0
//

.version 9.0
.target sm_100
.address_size 64

	// .globl	_Z6gridinPdS_S_i

.visible .entry _Z6gridinPdS_S_i(
	.param .u64 .ptr .align 1 _Z6gridinPdS_S_i_param_0,
	.param .u64 .ptr .align 1 _Z6gridinPdS_S_i_param_1,
	.param .u64 .ptr .align 1 _Z6gridinPdS_S_i_param_2,
	.param .u32 _Z6gridinPdS_S_i_param_3
)
{
	.reg .pred 	%p<9>;
	.reg .b32 	%r<14>;
	.reg .b64 	%rd<28>;
	.reg .b64 	%fd<49>;

	ld.param.u64 	%rd7, [_Z6gridinPdS_S_i_param_0];
	ld.param.u64 	%rd8, [_Z6gridinPdS_S_i_param_1];
	ld.param.u64 	%rd9, [_Z6gridinPdS_S_i_param_2];
	ld.param.u32 	%r8, [_Z6gridinPdS_S_i_param_3];
	cvta.to.global.u64 	%rd1, %rd7;
	cvta.to.global.u64 	%rd2, %rd9;
	cvta.to.global.u64 	%rd3, %rd8;
	mov.u32 	%r1, %tid.x;
	sub.s32 	%r2, %r1, %r8;
	mul.wide.s32 	%rd10, %r2, 8;
	add.s64 	%rd11, %rd3, %rd10;
	ld.global.f64 	%fd1, [%rd11];
	add.s32 	%r3, %r8, %r1;
	mul.wide.s32 	%rd12, %r3, 8;
	add.s64 	%rd13, %rd3, %rd12;
	ld.global.f64 	%fd2, [%rd13];
	add.f64 	%fd3, %fd1, %fd2;
	mul.wide.s32 	%rd14, %r8, 8;
	add.s64 	%rd4, %rd11, %rd14;
	ld.global.f64 	%fd4, [%rd4+-8];
	add.f64 	%fd5, %fd3, %fd4;
	ld.global.f64 	%fd6, [%rd4+8];
	add.f64 	%fd7, %fd5, %fd6;
	ld.global.f64 	%fd8, [%rd4];
	fma.rn.f64 	%fd9, %fd8, 0dC010000000000000, %fd7;
	mul.f64 	%fd10, %fd9, 0d3FE0000000000000;
	fma.rn.f64 	%fd11, %fd8, 0d4000000000000000, %fd10;
	mul.wide.u32 	%rd15, %r1, 8;
	add.s64 	%rd5, %rd2, %rd15;
	ld.global.f64 	%fd12, [%rd5];
	fma.rn.f64 	%fd13, %fd12, 0dBFEFFE5C91D14E3C, %fd11;
	div.rn.f64 	%fd14, %fd13, 0d3FF000D1B71758E2;
	add.s64 	%rd6, %rd1, %rd15;
	st.global.f64 	[%rd6], %fd14;
	ld.global.f64 	%fd15, [%rd4];
	st.global.f64 	[%rd5], %fd15;
	ld.global.f64 	%fd16, [%rd6];
	st.global.f64 	[%rd4], %fd16;
	setp.ge.s32 	%p1, %r1, %r8;
	@%p1 bra 	$L__BB0_2;
	mul.wide.u32 	%rd18, %r3, 8;
	add.s64 	%rd19, %rd1, %rd18;
	ld.global.f64 	%fd29, [%rd19];
	mul.f64 	%fd30, %fd29, 0d3FE8000000000000;
	st.global.f64 	[%rd6], %fd30;
	ld.global.f64 	%fd31, [%rd4];
	st.global.f64 	[%rd5], %fd31;
	ld.global.f64 	%fd32, [%rd6];
	st.global.f64 	[%rd4], %fd32;
	bra.uni 	$L__BB0_8;
$L__BB0_2:
	add.s32 	%r4, %r8, -1;
	mul.lo.s32 	%r9, %r4, %r8;
	setp.le.s32 	%p2, %r1, %r9;
	@%p2 bra 	$L__BB0_4;
	add.s64 	%rd17, %rd1, %rd10;
	ld.global.f64 	%fd25, [%rd17];
	mul.f64 	%fd26, %fd25, 0d3FE8000000000000;
	st.global.f64 	[%rd6], %fd26;
	ld.global.f64 	%fd27, [%rd4];
	st.global.f64 	[%rd5], %fd27;
	ld.global.f64 	%fd28, [%rd6];
	st.global.f64 	[%rd4], %fd28;
	bra.uni 	$L__BB0_8;
$L__BB0_4:
	rem.s32 	%r5, %r1, %r8;
	setp.ne.s32 	%p3, %r5, 0;
	@%p3 bra 	$L__BB0_6;
	ld.global.f64 	%fd21, [%rd6+8];
	mul.f64 	%fd22, %fd21, 0d3FE8000000000000;
	st.global.f64 	[%rd6], %fd22;
	ld.global.f64 	%fd23, [%rd4];
	st.global.f64 	[%rd5], %fd23;
	ld.global.f64 	%fd24, [%rd6];
	st.global.f64 	[%rd4], %fd24;
	bra.uni 	$L__BB0_8;
$L__BB0_6:
	setp.ne.s32 	%p4, %r5, %r4;
	@%p4 bra 	$L__BB0_8;
	ld.global.f64 	%fd17, [%rd6+-8];
	mul.f64 	%fd18, %fd17, 0d3FE8000000000000;
	st.global.f64 	[%rd6], %fd18;
	ld.global.f64 	%fd19, [%rd4];
	st.global.f64 	[%rd5], %fd19;
	ld.global.f64 	%fd20, [%rd6];
	st.global.f64 	[%rd4], %fd20;
$L__BB0_8:
	setp.ne.s32 	%p5, %r1, 0;
	@%p5 bra 	$L__BB0_10;
	add.s64 	%rd27, %rd1, %rd14;
	ld.global.f64 	%fd45, [%rd27];
	mul.f64 	%fd46, %fd45, 0d3FE8000000000000;
	st.global.f64 	[%rd1], %fd46;
	ld.global.f64 	%fd47, [%rd3];
	st.global.f64 	[%rd2], %fd47;
	ld.global.f64 	%fd48, [%rd1];
	st.global.f64 	[%rd3], %fd48;
	bra.uni 	$L__BB0_16;
$L__BB0_10:
	add.s32 	%r6, %r8, -1;
	mul.lo.s32 	%r10, %r6, %r8;
	setp.ne.s32 	%p6, %r1, %r10;
	@%p6 bra 	$L__BB0_12;
	add.s64 	%rd25, %rd1, %rd10;
	ld.global.f64 	%fd41, [%rd25];
	mul.f64 	%fd42, %fd41, 0d3FE8000000000000;
	st.global.f64 	[%rd6], %fd42;
	ld.global.f64 	%fd43, [%rd4];
	st.global.f64 	[%rd5], %fd43;
	ld.global.f64 	%fd44, [%rd6];
	st.global.f64 	[%rd4], %fd44;
	bra.uni 	$L__BB0_16;
$L__BB0_12:
	setp.ne.s32 	%p7, %r1, %r6;
	@%p7 bra 	$L__BB0_14;
	add.s32 	%r13, %r8, -2;
	mul.wide.u32 	%rd22, %r13, 8;
	add.s64 	%rd23, %rd1, %rd22;
	ld.global.f64 	%fd37, [%rd23];
	mul.f64 	%fd38, %fd37, 0d3FE8000000000000;
	st.global.f64 	[%rd6], %fd38;
	ld.global.f64 	%fd39, [%rd4];
	st.global.f64 	[%rd5], %fd39;
	ld.global.f64 	%fd40, [%rd6];
	st.global.f64 	[%rd4], %fd40;
	bra.uni 	$L__BB0_16;
$L__BB0_14:
	mul.lo.s32 	%r7, %r8, %r8;
	add.s32 	%r11, %r7, -1;
	setp.ne.s32 	%p8, %r1, %r11;
	@%p8 bra 	$L__BB0_16;
	add.s32 	%r12, %r7, -2;
	mul.wide.u32 	%rd20, %r12, 8;
	add.s64 	%rd21, %rd1, %rd20;
	ld.global.f64 	%fd33, [%rd21];
	mul.f64 	%fd34, %fd33, 0d3FE8000000000000;
	st.global.f64 	[%rd6], %fd34;
	ld.global.f64 	%fd35, [%rd4];
	st.global.f64 	[%rd5], %fd35;
	ld.global.f64 	%fd36, [%rd6];
	st.global.f64 	[%rd4], %fd36;
$L__BB0_16:
	ret;

}


// ===== COMPILED SASS (sm_100) =====

	.target	sm_100

	.elftype	@"ET_EXEC"


//--------------------- .note.nv.tkinfo           --------------------------
	.section	.note.nv.tkinfo,"",@"SHT_NOTE"
	.sectionflags	@"SHF_NOTE_NV_TKINFO"
	.tkinfo
        /*0018*/ 	.word	0x00000002
        /*0030*/ 	.string	""
        /*0030*/ 	.string	"ptxas"
        /*0030*/ 	.string	"Cuda compilation tools, release 13.0, V13.0.88"
        /*0030*/ 	.string	"Build cuda_13.0.r13.0/compiler.36424714_0"
        /*0030*/ 	.string	"-arch sm_100 -m 64 "



//--------------------- .note.nv.cuinfo           --------------------------
	.section	.note.nv.cuinfo,"",@"SHT_NOTE"
	.sectionflags	@"SHF_NOTE_NV_CUINFO"
        /*0018*/ 	.short	0x0002
        /*001a*/ 	.short	0x0064
        /*001c*/ 	.short	0x0082
	.zero		2


//--------------------- .nv.info                  --------------------------
	.section	.nv.info,"",@"SHT_CUDA_INFO"
	.align	4


	//----- nvinfo : EIATTR_REGCOUNT
	.align		4
        /*0000*/ 	.byte	0x04, 0x2f
        /*0002*/ 	.short	(.L_1 - .L_0)
	.align		4
.L_0:
        /*0004*/ 	.word	index@(_Z6gridinPdS_S_i)
        /*0008*/ 	.word	0x0000001c


	//----- nvinfo : EIATTR_FRAME_SIZE
	.align		4
.L_1:
        /*000c*/ 	.byte	0x04, 0x11
        /*000e*/ 	.short	(.L_3 - .L_2)
	.align		4
.L_2:
        /*0010*/ 	.word	index@($__internal_0_$__cuda_sm20_div_rn_f64_full)
        /*0014*/ 	.word	0x00000000


	//----- nvinfo : EIATTR_FRAME_SIZE
	.align		4
.L_3:
        /*0018*/ 	.byte	0x04, 0x11
        /*001a*/ 	.short	(.L_5 - .L_4)
	.align		4
.L_4:
        /*001c*/ 	.word	index@(_Z6gridinPdS_S_i)
        /*0020*/ 	.word	0x00000000


	//----- nvinfo : EIATTR_MIN_STACK_SIZE
	.align		4
.L_5:
        /*0024*/ 	.byte	0x04, 0x12
        /*0026*/ 	.short	(.L_7 - .L_6)
	.align		4
.L_6:
        /*0028*/ 	.word	index@(_Z6gridinPdS_S_i)
        /*002c*/ 	.word	0x00000000
.L_7:


//--------------------- .nv.compat                --------------------------
	.section	.nv.compat,"",@"SHT_CUDA_COMPAT_INFO"
	.align	4
        /*0000*/ 	.byte	0x02, 0x09, 0x00, 0x00, 0x02, 0x02, 0x01, 0x00, 0x02, 0x05, 0x05, 0x00, 0x03, 0x07, 0x01, 0x01
        /*0010*/ 	.byte	0x02, 0x03, 0x00, 0x00, 0x02, 0x06, 0x01, 0x00, 0x04, 0x0b, 0x08, 0x00, 0x01, 0x00, 0x00, 0x00
        /*0020*/ 	.byte	0x00, 0x00, 0x00, 0x00


//--------------------- .nv.info._Z6gridinPdS_S_i --------------------------
	.section	.nv.info._Z6gridinPdS_S_i,"",@"SHT_CUDA_INFO"
	.sectionflags	@""
	.align	4


	//----- nvinfo : EIATTR_CUDA_API_VERSION
	.align		4
        /*0000*/ 	.byte	0x04, 0x37
        /*0002*/ 	.short	(.L_9 - .L_8)
.L_8:
        /*0004*/ 	.word	0x00000082


	//----- nvinfo : EIATTR_KPARAM_INFO
	.align		4
.L_9:
        /*0008*/ 	.byte	0x04, 0x17
        /*000a*/ 	.short	(.L_11 - .L_10)
.L_10:
        /*000c*/ 	.word	0x00000000
        /*0010*/ 	.short	0x0003
        /*0012*/ 	.short	0x0018
        /*0014*/ 	.byte	0x00, 0xf0, 0x11, 0x00


	//----- nvinfo : EIATTR_KPARAM_INFO
	.align		4
.L_11:
        /*0018*/ 	.byte	0x04, 0x17
        /*001a*/ 	.short	(.L_13 - .L_12)
.L_12:
        /*001c*/ 	.word	0x00000000
        /*0020*/ 	.short	0x0002
        /*0022*/ 	.short	0x0010
        /*0024*/ 	.byte	0x00, 0xf5, 0x21, 0x00


	//----- nvinfo : EIATTR_KPARAM_INFO
	.align		4
.L_13:
        /*0028*/ 	.byte	0x04, 0x17
        /*002a*/ 	.short	(.L_15 - .L_14)
.L_14:
        /*002c*/ 	.word	0x00000000
        /*0030*/ 	.short	0x0001
        /*0032*/ 	.short	0x0008
        /*0034*/ 	.byte	0x00, 0xf5, 0x21, 0x00


	//----- nvinfo : EIATTR_KPARAM_INFO
	.align		4
.L_15:
        /*0038*/ 	.byte	0x04, 0x17
        /*003a*/ 	.short	(.L_17 - .L_16)
.L_16:
        /*003c*/ 	.word	0x00000000
        /*0040*/ 	.short	0x0000
        /*0042*/ 	.short	0x0000
        /*0044*/ 	.byte	0x00, 0xf5, 0x21, 0x00


	//----- nvinfo : EIATTR_SPARSE_MMA_MASK
	.align		4
.L_17:
        /*0048*/ 	.byte	0x03, 0x50
        /*004a*/ 	.short	0x0000


	//----- nvinfo : EIATTR_MAXREG_COUNT
	.align		4
        /*004c*/ 	.byte	0x03, 0x1b
        /*004e*/ 	.short	0x00ff


	//----- nvinfo : EIATTR_MERCURY_ISA_VERSION
	.align		4
        /*0050*/ 	.byte	0x03, 0x5f
        /*0052*/ 	.short	0x0101


	//----- nvinfo : EIATTR_VRC_CTA_INIT_COUNT
	.align		4
        /*0054*/ 	.byte	0x02, 0x4a
	.zero		1
	.zero		1


	//----- nvinfo : EIATTR_EXIT_INSTR_OFFSETS
	.align		4
        /*0058*/ 	.byte	0x04, 0x1c
        /*005a*/ 	.short	(.L_19 - .L_18)


	//   ....[0]....
.L_18:
        /*005c*/ 	.word	0x00000870


	//   ....[1]....
        /*0060*/ 	.word	0x00000930


	//   ....[2]....
        /*0064*/ 	.word	0x000009f0


	//   ....[3]....
        /*0068*/ 	.word	0x00000a20


	//   ....[4]....
        /*006c*/ 	.word	0x00000ac0


	//----- nvinfo : EIATTR_CRS_STACK_SIZE
	.align		4
.L_19:
        /*0070*/ 	.byte	0x04, 0x1e
        /*0072*/ 	.short	(.L_21 - .L_20)
.L_20:
        /*0074*/ 	.word	0x00000000


	//----- nvinfo : EIATTR_CBANK_PARAM_SIZE
	.align		4
.L_21:
        /*0078*/ 	.byte	0x03, 0x19
        /*007a*/ 	.short	0x001c


	//----- nvinfo : EIATTR_PARAM_CBANK
	.align		4
        /*007c*/ 	.byte	0x04, 0x0a
        /*007e*/ 	.short	(.L_23 - .L_22)
	.align		4
.L_22:
        /*0080*/ 	.word	index@(.nv.constant0._Z6gridinPdS_S_i)
        /*0084*/ 	.short	0x0380
        /*0086*/ 	.short	0x001c


	//----- nvinfo : EIATTR_SW_WAR
	.align		4
.L_23:
        /*0088*/ 	.byte	0x04, 0x36
        /*008a*/ 	.short	(.L_25 - .L_24)
.L_24:
        /*008c*/ 	.word	0x00000008
.L_25:


//--------------------- .nv.callgraph             --------------------------
	.section	.nv.callgraph,"",@"SHT_CUDA_CALLGRAPH"
	.align	4
	.sectionentsize	8
	.align		4
        /*0000*/ 	.word	0x00000000
	.align		4
        /*0004*/ 	.word	0xffffffff
	.align		4
        /*0008*/ 	.word	0x00000000
	.align		4
        /*000c*/ 	.word	0xfffffffe
	.align		4
        /*0010*/ 	.word	0x00000000
	.align		4
        /*0014*/ 	.word	0xfffffffd
	.align		4
        /*0018*/ 	.word	0x00000000
	.align		4
        /*001c*/ 	.word	0xfffffffc


//--------------------- .text._Z6gridinPdS_S_i    --------------------------
	.section	.text._Z6gridinPdS_S_i,"ax",@progbits
	.align	128
        .global         _Z6gridinPdS_S_i
        .type           _Z6gridinPdS_S_i,@function
        .size           _Z6gridinPdS_S_i,(.L_x_15 - _Z6gridinPdS_S_i)
        .other          _Z6gridinPdS_S_i,@"STO_CUDA_ENTRY STV_DEFAULT"
_Z6gridinPdS_S_i:
.text._Z6gridinPdS_S_i:
[----:B------:R-:W-:Y:S01]  /*0000*/  LDC R1, c[0x0][0x37c] ;  /* 0x0000df00ff017b82 */ /* 0x000fe20000000800 */
[----:B------:R-:W0:Y:S07]  /*0010*/  S2R R0, SR_TID.X ;  /* 0x0000000000007919 */ /* 0x000e2e0000002100 */
[----:B------:R-:W0:Y:S01]  /*0020*/  LDC R7, c[0x0][0x398] ;  /* 0x0000e600ff077b82 */ /* 0x000e220000000800 */
[----:B------:R-:W1:Y:S07]  /*0030*/  LDCU.64 UR4, c[0x0][0x358] ;  /* 0x00006b00ff0477ac */ /* 0x000e6e0008000a00 */
[----:B------:R-:W2:Y:S08]  /*0040*/  LDC.64 R22, c[0x0][0x388] ;  /* 0x0000e200ff167b82 */ /* 0x000eb00000000a00 */
[----:B------:R-:W3:Y:S01]  /*0050*/  LDC.64 R4, c[0x0][0x390] ;  /* 0x0000e400ff047b82 */ /* 0x000ee20000000a00 */
[----:B0-----:R-:W-:-:S02]  /*0060*/  IMAD.IADD R12, R0, 0x1, R7 ;  /* 0x00000001000c7824 */ /* 0x001fc400078e0207 */
[----:B------:R-:W-:Y:S02]  /*0070*/  IMAD.IADD R13, R0, 0x1, -R7 ;  /* 0x00000001000d7824 */ /* 0x000fe400078e0a07 */
[----:B--2---:R-:W-:-:S04]  /*0080*/  IMAD.WIDE R16, R12, 0x8, R22 ;  /* 0x000000080c107825 */ /* 0x004fc800078e0216 */
[----:B------:R-:W-:Y:S02]  /*0090*/  IMAD.WIDE R22, R13, 0x8, R22 ;  /* 0x000000080d167825 */ /* 0x000fe400078e0216 */
[----:B-1----:R-:W2:Y:S04]  /*00a0*/  LDG.E.64 R16, desc[UR4][R16.64] ;  /* 0x0000000410107981 */ /* 0x002ea8000c1e1b00 */
[----:B------:R-:W2:Y:S01]  /*00b0*/  LDG.E.64 R20, desc[UR4][R22.64] ;  /* 0x0000000416147981 */ /* 0x000ea2000c1e1b00 */
[----:B------:R-:W-:-:S05]  /*00c0*/  IMAD.WIDE R6, R7, 0x8, R22 ;  /* 0x0000000807067825 */ /* 0x000fca00078e0216 */
[----:B------:R-:W4:Y:S04]  /*00d0*/  LDG.E.64 R18, desc[UR4][R6.64+-0x8] ;  /* 0xfffff80406127981 */ /* 0x000f28000c1e1b00 */
[----:B------:R-:W5:Y:S04]  /*00e0*/  LDG.E.64 R14, desc[UR4][R6.64+0x8] ;  /* 0x00000804060e7981 */ /* 0x000f68000c1e1b00 */
[----:B------:R-:W5:Y:S01]  /*00f0*/  LDG.E.64 R8, desc[UR4][R6.64] ;  /* 0x0000000406087981 */ /* 0x000f62000c1e1b00 */
[----:B---3--:R-:W-:-:S05]  /*0100*/  IMAD.WIDE.U32 R4, R0, 0x8, R4 ;  /* 0x0000000800047825 */ /* 0x008fca00078e0004 */
[----:B------:R-:W3:Y:S01]  /*0110*/  LDG.E.64 R10, desc[UR4][R4.64] ;  /* 0x00000004040a7981 */ /* 0x000ee2000c1e1b00 */
[----:B------:R-:W0:Y:S01]  /*0120*/  MUFU.RCP64H R3, 1.0001993179321289062 ;  /* 0x3ff000d100037908 */ /* 0x000e220000001800 */
[----:B------:R-:W-:Y:S01]  /*0130*/  MOV R2, 0x1 ;  /* 0x0000000100027802 */ /* 0x000fe20000000f00 */
[----:B------:R-:W-:Y:S01]  /*0140*/  UMOV UR6, 0x91d14e3c ;  /* 0x91d14e3c00067882 */ /* 0x000fe20000000000 */
[----:B------:R-:W-:Y:S01]  /*0150*/  UMOV UR7, 0x3feffe5c ;  /* 0x3feffe5c00077882 */ /* 0x000fe20000000000 */
[----:B------:R-:W-:Y:S01]  /*0160*/  BSSY.RECONVERGENT B0, `(.L_x_0) ;  /* 0x0000018000007945 */ /* 0x000fe20003800200 */
[----:B--2---:R-:W-:Y:S01]  /*0170*/  DADD R20, R20, R16 ;  /* 0x0000000014147229 */ /* 0x004fe20000000010 */
[----:B------:R-:W-:Y:S02]  /*0180*/  IMAD.MOV.U32 R16, RZ, RZ, -0x48e8a71e ;  /* 0xb71758e2ff107424 */ /* 0x000fe400078e00ff */
[----:B------:R-:W-:-:S05]  /*0190*/  IMAD.MOV.U32 R17, RZ, RZ, 0x3ff000d1 ;  /* 0x3ff000d1ff117424 */ /* 0x000fca00078e00ff */
[----:B----4-:R-:W-:Y:S02]  /*01a0*/  DADD R18, R20, R18 ;  /* 0x0000000014127229 */ /* 0x010fe40000000012 */
[----:B0-----:R-:W-:-:S06]  /*01b0*/  DFMA R20, R2, -R16, 1 ;  /* 0x3ff000000214742b */ /* 0x001fcc0000000810 */
[----:B-----5:R-:W-:Y:S02]  /*01c0*/  DADD R14, R18, R14 ;  /* 0x00000000120e7229 */ /* 0x020fe4000000000e */
[----:B------:R-:W-:-:S06]  /*01d0*/  DFMA R20, R20, R20, R20 ;  /* 0x000000141414722b */ /* 0x000fcc0000000014 */
[----:B------:R-:W-:Y:S02]  /*01e0*/  DFMA R14, R8, -4, R14 ;  /* 0xc0100000080e782b */ /* 0x000fe4000000000e */
[----:B------:R-:W-:-:S06]  /*01f0*/  DFMA R20, R2, R20, R2 ;  /* 0x000000140214722b */ /* 0x000fcc0000000002 */
[----:B------:R-:W-:Y:S02]  /*0200*/  DMUL R14, R14, 0.5 ;  /* 0x3fe000000e0e7828 */ /* 0x000fe40000000000 */
[----:B------:R-:W-:-:S06]  /*0210*/  DFMA R2, R20, -R16, 1 ;  /* 0x3ff000001402742b */ /* 0x000fcc0000000810 */
[----:B------:R-:W-:Y:S02]  /*0220*/  DFMA R14, R8, 2, R14 ;  /* 0x40000000080e782b */ /* 0x000fe4000000000e */
[----:B------:R-:W-:-:S06]  /*0230*/  DFMA R2, R20, R2, R20 ;  /* 0x000000021402722b */ /* 0x000fcc0000000014 */
[----:B---3--:R-:W-:-:S08]  /*0240*/  DFMA R10, R10, -UR6, R14 ;  /* 0x800000060a0a7c2b */ /* 0x008fd0000800000e */
[----:B------:R-:W-:Y:S02]  /*0250*/  DMUL R8, R10, R2 ;  /* 0x000000020a087228 */ /* 0x000fe40000000000 */
[----:B------:R-:W-:-:S06]  /*0260*/  FSETP.GEU.AND P1, PT, |R11|, 6.5827683646048100446e-37, PT ;  /* 0x036000000b00780b */ /* 0x000fcc0003f2e200 */
[----:B------:R-:W-:-:S08]  /*0270*/  DFMA R16, R8, -R16, R10 ;  /* 0x800000100810722b */ /* 0x000fd0000000000a */
[----:B------:R-:W-:-:S10]  /*0280*/  DFMA R2, R2, R16, R8 ;  /* 0x000000100202722b */ /* 0x000fd40000000008 */
[----:B------:R-:W-:-:S05]  /*0290*/  FFMA R8, RZ, 1.8750249147415161133, R3 ;  /* 0x3ff000d1ff087823 */ /* 0x000fca0000000003 */
[----:B------:R-:W-:-:S13]  /*02a0*/  FSETP.GT.AND P0, PT, |R8|, 1.469367938527859385e-39, PT ;  /* 0x001000000800780b */ /* 0x000fda0003f04200 */
[----:B------:R-:W-:Y:S05]  /*02b0*/  @P0 BRA P1, `(.L_x_1) ;  /* 0x0000000000080947 */ /* 0x000fea0000800000 */
[----:B------:R-:W-:-:S07]  /*02c0*/  MOV R14, 0x2e0 ;  /* 0x000002e0000e7802 */ /* 0x000fce0000000f00 */
[----:B------:R-:W-:Y:S05]  /*02d0*/  CALL.REL.NOINC `($__internal_0_$__cuda_sm20_div_rn_f64_full) ;  /* 0x0000000400fc7944 */ /* 0x000fea0003c00000 */
.L_x_1:
[----:B------:R-:W-:Y:S05]  /*02e0*/  BSYNC.RECONVERGENT B0 ;  /* 0x0000000000007941 */ /* 0x000fea0003800200 */
.L_x_0:
[----:B------:R-:W0:Y:S08]  /*02f0*/  LDC.64 R8, c[0x0][0x380] ;  /* 0x0000e000ff087b82 */ /* 0x000e300000000a00 */
[----:B------:R-:W1:Y:S01]  /*0300*/  LDC R15, c[0x0][0x398] ;  /* 0x0000e600ff0f7b82 */ /* 0x000e620000000800 */
[----:B0-----:R-:W-:-:S05]  /*0310*/  IMAD.WIDE.U32 R10, R0, 0x8, R8 ;  /* 0x00000008000a7825 */ /* 0x001fca00078e0008 */
[----:B------:R0:W-:Y:S04]  /*0320*/  STG.E.64 desc[UR4][R10.64], R2 ;  /* 0x000000020a007986 */ /* 0x0001e8000c101b04 */
[----:B------:R-:W2:Y:S04]  /*0330*/  LDG.E.64 R16, desc[UR4][R6.64] ;  /* 0x0000000406107981 */ /* 0x000ea8000c1e1b00 */
[----:B--2---:R0:W-:Y:S04]  /*0340*/  STG.E.64 desc[UR4][R4.64], R16 ;  /* 0x0000001004007986 */ /* 0x0041e8000c101b04 */
[----:B------:R-:W2:Y:S01]  /*0350*/  LDG.E.64 R18, desc[UR4][R10.64] ;  /* 0x000000040a127981 */ /* 0x000ea2000c1e1b00 */
[----:B-1----:R-:W-:Y:S01]  /*0360*/  ISETP.GE.AND P0, PT, R0, R15, PT ;  /* 0x0000000f0000720c */ /* 0x002fe20003f06270 */
[----:B------:R-:W-:Y:S01]  /*0370*/  BSSY.RECONVERGENT B0, `(.L_x_2) ;  /* 0x0000042000007945 */ /* 0x000fe20003800200 */
[----:B------:R-:W-:Y:S01]  /*0380*/  VIADD R14, R15, 0xffffffff ;  /* 0xffffffff0f0e7836 */ /* 0x000fe20000000000 */
[----:B--2---:R0:W-:Y:S10]  /*0390*/  STG.E.64 desc[UR4][R6.64], R18 ;  /* 0x0000001206007986 */ /* 0x0041f4000c101b04 */
[----:B------:R-:W-:Y:S05]  /*03a0*/  @P0 BRA `(.L_x_3) ;  /* 0x0000000000240947 */ /* 0x000fea0003800000 */
[----:B0-----:R-:W-:-:S06]  /*03b0*/  IMAD.WIDE.U32 R2, R12, 0x8, R8 ;  /* 0x000000080c027825 */ /* 0x001fcc00078e0008 */
[----:B------:R-:W2:Y:S02]  /*03c0*/  LDG.E.64 R2, desc[UR4][R2.64] ;  /* 0x0000000402027981 */ /* 0x000ea4000c1e1b00 */
[----:B--2---:R-:W-:-:S07]  /*03d0*/  DMUL R16, R2, 0.75 ;  /* 0x3fe8000002107828 */ /* 0x004fce0000000000 */
[----:B------:R3:W-:Y:S04]  /*03e0*/  STG.E.64 desc[UR4][R10.64], R16 ;  /* 0x000000100a007986 */ /* 0x0007e8000c101b04 */
[----:B------:R-:W2:Y:S04]  /*03f0*/  LDG.E.64 R18, desc[UR4][R6.64] ;  /* 0x0000000406127981 */ /* 0x000ea8000c1e1b00 */
[----:B--2---:R3:W-:Y:S04]  /*0400*/  STG.E.64 desc[UR4][R4.64], R18 ;  /* 0x0000001204007986 */ /* 0x0047e8000c101b04 */
[----:B------:R-:W2:Y:S04]  /*0410*/  LDG.E.64 R20, desc[UR4][R10.64] ;  /* 0x000000040a147981 */ /* 0x000ea8000c1e1b00 */
[----:B--2---:R3:W-:Y:S01]  /*0420*/  STG.E.64 desc[UR4][R6.64], R20 ;  /* 0x0000001406007986 */ /* 0x0047e2000c101b04 */
[----:B------:R-:W-:Y:S05]  /*0430*/  BRA `(.L_x_4) ;  /* 0x0000000000d47947 */ /* 0x000fea0003800000 */
.L_x_3:
[----:B0-----:R-:W-:-:S05]  /*0440*/  IMAD R3, R14, R15, RZ ;  /* 0x0000000f0e037224 */ /* 0x001fca00078e02ff */
[----:B------:R-:W-:-:S13]  /*0450*/  ISETP.GT.AND P0, PT, R0, R3, PT ;  /* 0x000000030000720c */ /* 0x000fda0003f04270 */
[----:B------:R-:W-:Y:S05]  /*0460*/  @!P0 BRA `(.L_x_5) ;  /* 0x0000000000248947 */ /* 0x000fea0003800000 */
[----:B------:R-:W-:-:S06]  /*0470*/  IMAD.WIDE R2, R13, 0x8, R8 ;  /* 0x000000080d027825 */ /* 0x000fcc00078e0208 */
[----:B------:R-:W2:Y:S02]  /*0480*/  LDG.E.64 R2, desc[UR4][R2.64] ;  /* 0x0000000402027981 */ /* 0x000ea4000c1e1b00 */
[----:B--2---:R-:W-:-:S07]  /*0490*/  DMUL R16, R2, 0.75 ;  /* 0x3fe8000002107828 */ /* 0x004fce0000000000 */
[----:B------:R2:W-:Y:S04]  /*04a0*/  STG.E.64 desc[UR4][R10.64], R16 ;  /* 0x000000100a007986 */ /* 0x0005e8000c101b04 */
[----:B------:R-:W3:Y:S04]  /*04b0*/  LDG.E.64 R18, desc[UR4][R6.64] ;  /* 0x0000000406127981 */ /* 0x000ee8000c1e1b00 */
[----:B---3--:R2:W-:Y:S04]  /*04c0*/  STG.E.64 desc[UR4][R4.64], R18 ;  /* 0x0000001204007986 */ /* 0x0085e8000c101b04 */
[----:B------:R-:W3:Y:S04]  /*04d0*/  LDG.E.64 R20, desc[UR4][R10.64] ;  /* 0x000000040a147981 */ /* 0x000ee8000c1e1b00 */
[----:B---3--:R2:W-:Y:S01]  /*04e0*/  STG.E.64 desc[UR4][R6.64], R20 ;  /* 0x0000001406007986 */ /* 0x0085e2000c101b04 */
[----:B------:R-:W-:Y:S05]  /*04f0*/  BRA `(.L_x_4) ;  /* 0x0000000000a47947 */ /* 0x000fea0003800000 */
.L_x_5:
[----:B------:R-:W-:Y:S02]  /*0500*/  IABS R16, R15 ;  /* 0x0000000f00107213 */ /* 0x000fe40000000000 */
[----:B------:R-:W-:Y:S02]  /*0510*/  IABS R18, R0 ;  /* 0x0000000000127213 */ /* 0x000fe40000000000 */
[----:B------:R-:W0:Y:S01]  /*0520*/  I2F.RP R12, R16 ;  /* 0x00000010000c7306 */ /* 0x000e220000209400 */
[----:B------:R-:W-:-:S07]  /*0530*/  ISETP.GE.AND P2, PT, R0, RZ, PT ;  /* 0x000000ff0000720c */ /* 0x000fce0003f46270 */
[----:B0-----:R-:W0:Y:S02]  /*0540*/  MUFU.RCP R12, R12 ;  /* 0x0000000c000c7308 */ /* 0x001e240000001000 */
[----:B0-----:R-:W-:-:S06]  /*0550*/  VIADD R2, R12, 0xffffffe ;  /* 0x0ffffffe0c027836 */ /* 0x001fcc0000000000 */
[----:B------:R0:W1:Y:S02]  /*0560*/  F2I.FTZ.U32.TRUNC.NTZ R3, R2 ;  /* 0x0000000200037305 */ /* 0x000064000021f000 */
[----:B0-----:R-:W-:Y:S02]  /*0570*/  IMAD.MOV.U32 R2, RZ, RZ, RZ ;  /* 0x000000ffff027224 */ /* 0x001fe400078e00ff */
[----:B-1----:R-:W-:-:S04]  /*0580*/  IMAD.MOV R17, RZ, RZ, -R3 ;  /* 0x000000ffff117224 */ /* 0x002fc800078e0a03 */
[----:B------:R-:W-:-:S04]  /*0590*/  IMAD R17, R17, R16, RZ ;  /* 0x0000001011117224 */ /* 0x000fc800078e02ff */
[----:B------:R-:W-:Y:S01]  /*05a0*/  IMAD.HI.U32 R3, R3, R17, R2 ;  /* 0x0000001103037227 */ /* 0x000fe200078e0002 */
[----:B------:R-:W-:-:S05]  /*05b0*/  MOV R17, R18 ;  /* 0x0000001200117202 */ /* 0x000fca0000000f00 */
[----:B------:R-:W-:-:S04]  /*05c0*/  IMAD.HI.U32 R3, R3, R17, RZ ;  /* 0x0000001103037227 */ /* 0x000fc800078e00ff */
[----:B------:R-:W-:-:S04]  /*05d0*/  IMAD.MOV R3, RZ, RZ, -R3 ;  /* 0x000000ffff037224 */ /* 0x000fc800078e0a03 */
[----:B------:R-:W-:-:S05]  /*05e0*/  IMAD R3, R16, R3, R17 ;  /* 0x0000000310037224 */ /* 0x000fca00078e0211 */
[----:B------:R-:W-:-:S13]  /*05f0*/  ISETP.GT.U32.AND P0, PT, R16, R3, PT ;  /* 0x000000031000720c */ /* 0x000fda0003f04070 */
[----:B------:R-:W-:Y:S01]  /*0600*/  @!P0 IMAD.IADD R3, R3, 0x1, -R16 ;  /* 0x0000000103038824 */ /* 0x000fe200078e0a10 */
[----:B------:R-:W-:-:S04]  /*0610*/  ISETP.NE.AND P0, PT, R15, RZ, PT ;  /* 0x000000ff0f00720c */ /* 0x000fc80003f05270 */
[----:B------:R-:W-:-:S13]  /*0620*/  ISETP.GT.U32.AND P1, PT, R16, R3, PT ;  /* 0x000000031000720c */ /* 0x000fda0003f24070 */
[----:B------:R-:W-:-:S04]  /*0630*/  @!P1 IMAD.IADD R3, R3, 0x1, -R16 ;  /* 0x0000000103039824 */ /* 0x000fc800078e0a10 */
[----:B------:R-:W-:Y:S01]  /*0640*/  @!P2 IMAD.MOV R3, RZ, RZ, -R3 ;  /* 0x000000ffff03a224 */ /* 0x000fe200078e0a03 */
[----:B------:R-:W-:-:S04]  /*0650*/  @!P0 LOP3.LUT R3, RZ, R15, RZ, 0x33, !PT ;  /* 0x0000000fff038212 */ /* 0x000fc800078e33ff */
[----:B------:R-:W-:-:S13]  /*0660*/  ISETP.NE.AND P0, PT, R3, RZ, PT ;  /* 0x000000ff0300720c */ /* 0x000fda0003f05270 */
[----:B------:R-:W-:Y:S05]  /*0670*/  @P0 BRA `(.L_x_6) ;  /* 0x0000000000200947 */ /* 0x000fea0003800000 */
        /* <DEDUP_REMOVED lines=8> */
.L_x_6:
[----:B------:R-:W-:-:S13]  /*0700*/  ISETP.NE.AND P0, PT, R3, R14, PT ;  /* 0x0000000e0300720c */ /* 0x000fda0003f05270 */
[----:B------:R-:W-:Y:S05]  /*0710*/  @P0 BRA `(.L_x_4) ;  /* 0x00000000001c0947 */ /* 0x000fea0003800000 */
[----:B------:R-:W2:Y:S02]  /*0720*/  LDG.E.64 R2, desc[UR4][R10.64+-0x8] ;  /* 0xfffff8040a027981 */ /* 0x000ea4000c1e1b00 */
[----:B--2---:R-:W-:-:S07]  /*0730*/  DMUL R2, R2, 0.75 ;  /* 0x3fe8000002027828 */ /* 0x004fce0000000000 */
[----:B------:R0:W-:Y:S04]  /*0740*/  STG.E.64 desc[UR4][R10.64], R2 ;  /* 0x000000020a007986 */ /* 0x0001e8000c101b04 */
[----:B------:R-:W2:Y:S04]  /*0750*/  LDG.E.64 R16, desc[UR4][R6.64] ;  /* 0x0000000406107981 */ /* 0x000ea8000c1e1b00 */
[----:B--2---:R0:W-:Y:S04]  /*0760*/  STG.E.64 desc[UR4][R4.64], R16 ;  /* 0x0000001004007986 */ /* 0x0041e8000c101b04 */
[----:B------:R-:W2:Y:S04]  /*0770*/  LDG.E.64 R18, desc[UR4][R10.64] ;  /* 0x000000040a127981 */ /* 0x000ea8000c1e1b00 */
[----:B--2---:R0:W-:Y:S02]  /*0780*/  STG.E.64 desc[UR4][R6.64], R18 ;  /* 0x0000001206007986 */ /* 0x0041e4000c101b04 */
.L_x_4:
[----:B------:R-:W-:Y:S05]  /*0790*/  BSYNC.RECONVERGENT B0 ;  /* 0x0000000000007941 */ /* 0x000fea0003800200 */
.L_x_2:
[----:B------:R-:W-:-:S13]  /*07a0*/  ISETP.NE.AND P0, PT, R0, RZ, PT ;  /* 0x000000ff0000720c */ /* 0x000fda0003f05270 */
[----:B------:R-:W-:Y:S05]  /*07b0*/  @P0 BRA `(.L_x_7) ;  /* 0x0000000000300947 */ /* 0x000fea0003800000 */
[----:B------:R-:W-:-:S06]  /*07c0*/  IMAD.WIDE R8, R15, 0x8, R8 ;  /* 0x000000080f087825 */ /* 0x000fcc00078e0208 */
[----:B------:R-:W4:Y:S01]  /*07d0*/  LDG.E.64 R8, desc[UR4][R8.64] ;  /* 0x0000000408087981 */ /* 0x000f22000c1e1b00 */
[----:B0123--:R-:W0:Y:S08]  /*07e0*/  LDC.64 R4, c[0x0][0x380] ;  /* 0x0000e000ff047b82 */ /* 0x00fe300000000a00 */
[----:B------:R-:W1:Y:S01]  /*07f0*/  LDC.64 R6, c[0x0][0x388] ;  /* 0x0000e200ff067b82 */ /* 0x000e620000000a00 */
[----:B----4-:R-:W-:-:S07]  /*0800*/  DMUL R2, R8, 0.75 ;  /* 0x3fe8000008027828 */ /* 0x010fce0000000000 */
[----:B0-----:R-:W-:Y:S04]  /*0810*/  STG.E.64 desc[UR4][R4.64], R2 ;  /* 0x0000000204007986 */ /* 0x001fe8000c101b04 */
[----:B-1----:R-:W2:Y:S01]  /*0820*/  LDG.E.64 R10, desc[UR4][R6.64] ;  /* 0x00000004060a7981 */ /* 0x002ea2000c1e1b00 */
[----:B------:R-:W2:Y:S03]  /*0830*/  LDC.64 R12, c[0x0][0x390] ;  /* 0x0000e400ff0c7b82 */ /* 0x000ea60000000a00 */
[----:B--2---:R-:W-:Y:S04]  /*0840*/  STG.E.64 desc[UR4][R12.64], R10 ;  /* 0x0000000a0c007986 */ /* 0x004fe8000c101b04 */
[----:B------:R-:W2:Y:S04]  /*0850*/  LDG.E.64 R14, desc[UR4][R4.64] ;  /* 0x00000004040e7981 */ /* 0x000ea8000c1e1b00 */
[----:B--2---:R-:W-:Y:S01]  /*0860*/  STG.E.64 desc[UR4][R6.64], R14 ;  /* 0x0000000e06007986 */ /* 0x004fe2000c101b04 */
[----:B------:R-:W-:Y:S05]  /*0870*/  EXIT ;  /* 0x000000000000794d */ /* 0x000fea0003800000 */
.L_x_7:
[----:B01----:R-:W-:-:S05]  /*0880*/  IMAD R3, R14, R15, RZ ;  /* 0x0000000f0e037224 */ /* 0x003fca00078e02ff */
[----:B------:R-:W-:-:S13]  /*0890*/  ISETP.NE.AND P0, PT, R0, R3, PT ;  /* 0x000000030000720c */ /* 0x000fda0003f05270 */
[----:B------:R-:W-:Y:S05]  /*08a0*/  @P0 BRA `(.L_x_8) ;  /* 0x0000000000240947 */ /* 0x000fea0003800000 */
[----:B------:R-:W-:-:S05]  /*08b0*/  IMAD.WIDE R14, R13, 0x8, R8 ;  /* 0x000000080d0e7825 */ /* 0x000fca00078e0208 */
[----:B------:R-:W4:Y:S02]  /*08c0*/  LDG.E.64 R2, desc[UR4][R14.64] ;  /* 0x000000040e027981 */ /* 0x000f24000c1e1b00 */
[----:B----4-:R-:W-:-:S07]  /*08d0*/  DMUL R2, R2, 0.75 ;  /* 0x3fe8000002027828 */ /* 0x010fce0000000000 */
[----:B------:R-:W-:Y:S04]  /*08e0*/  STG.E.64 desc[UR4][R10.64], R2 ;  /* 0x000000020a007986 */ /* 0x000fe8000c101b04 */
[----:B------:R-:W4:Y:S04]  /*08f0*/  LDG.E.64 R8, desc[UR4][R6.64] ;  /* 0x0000000406087981 */ /* 0x000f28000c1e1b00 */
[----:B----4-:R-:W-:Y:S04]  /*0900*/  STG.E.64 desc[UR4][R4.64], R8 ;  /* 0x0000000804007986 */ /* 0x010fe8000c101b04 */
[----:B------:R-:W4:Y:S04]  /*0910*/  LDG.E.64 R12, desc[UR4][R10.64] ;  /* 0x000000040a0c7981 */ /* 0x000f28000c1e1b00 */
[----:B----4-:R-:W-:Y:S01]  /*0920*/  STG.E.64 desc[UR4][R6.64], R12 ;  /* 0x0000000c06007986 */ /* 0x010fe2000c101b04 */
[----:B------:R-:W-:Y:S05]  /*0930*/  EXIT ;  /* 0x000000000000794d */ /* 0x000fea0003800000 */
.L_x_8:
[----:B------:R-:W-:-:S13]  /*0940*/  ISETP.NE.AND P0, PT, R0, R14, PT ;  /* 0x0000000e0000720c */ /* 0x000fda0003f05270 */
[----:B------:R-:W-:Y:S05]  /*0950*/  @P0 BRA `(.L_x_9) ;  /* 0x0000000000280947 */ /* 0x000fea0003800000 */
[----:B------:R-:W-:-:S05]  /*0960*/  IADD3 R15, PT, PT, R15, -0x2, RZ ;  /* 0xfffffffe0f0f7810 */ /* 0x000fca0007ffe0ff */
[----:B------:R-:W-:-:S06]  /*0970*/  IMAD.WIDE.U32 R8, R15, 0x8, R8 ;  /* 0x000000080f087825 */ /* 0x000fcc00078e0008 */
        /* <DEDUP_REMOVED lines=8> */
.L_x_9:
[----:B------:R-:W-:-:S05]  /*0a00*/  IMAD R3, R15, R15, -0x1 ;  /* 0xffffffff0f037424 */ /* 0x000fca00078e020f */
[----:B------:R-:W-:-:S13]  /*0a10*/  ISETP.NE.AND P0, PT, R0, R3, PT ;  /* 0x000000030000720c */ /* 0x000fda0003f05270 */
[----:B------:R-:W-:Y:S05]  /*0a20*/  @P0 EXIT ;  /* 0x000000000000094d */ /* 0x000fea0003800000 */
[----:B------:R-:W-:-:S04]  /*0a30*/  IMAD R15, R15, R15, -0x2 ;  /* 0xfffffffe0f0f7424 */ /* 0x000fc800078e020f */
        /* <DEDUP_REMOVED lines=9> */
        .weak           $__internal_0_$__cuda_sm20_div_rn_f64_full
        .type           $__internal_0_$__cuda_sm20_div_rn_f64_full,@function
        .size           $__internal_0_$__cuda_sm20_div_rn_f64_full,(.L_x_15 - $__internal_0_$__cuda_sm20_div_rn_f64_full)
$__internal_0_$__cuda_sm20_div_rn_f64_full:
[----:B------:R-:W-:Y:S01]  /*0ad0*/  IMAD.MOV.U32 R9, RZ, RZ, 0x3ff000d1 ;  /* 0x3ff000d1ff097424 */ /* 0x000fe200078e00ff */
[----:B------:R-:W-:Y:S01]  /*0ae0*/  MOV R3, R11 ;  /* 0x0000000b00037202 */ /* 0x000fe20000000f00 */
[----:B------:R-:W-:Y:S01]  /*0af0*/  IMAD.MOV.U32 R8, RZ, RZ, -0x48e8a71e ;  /* 0xb71758e2ff087424 */ /* 0x000fe200078e00ff */
[----:B------:R-:W-:Y:S01]  /*0b00*/  BSSY.RECONVERGENT B1, `(.L_x_10) ;  /* 0x000004a000017945 */ /* 0x000fe20003800200 */
[----:B------:R-:W0:Y:S01]  /*0b10*/  MUFU.RCP64H R17, R9 ;  /* 0x0000000900117308 */ /* 0x000e220000001800 */
[----:B------:R-:W-:Y:S01]  /*0b20*/  IMAD.MOV.U32 R16, RZ, RZ, 0x1 ;  /* 0x00000001ff107424 */ /* 0x000fe200078e00ff */
[C---:B------:R-:W-:Y:S01]  /*0b30*/  FSETP.GEU.AND P1, PT, |R3|.reuse, 1.469367938527859385e-39, PT ;  /* 0x001000000300780b */ /* 0x040fe20003f2e200 */
[----:B------:R-:W-:Y:S01]  /*0b40*/  IMAD.MOV.U32 R15, RZ, RZ, 0x1ca00000 ;  /* 0x1ca00000ff0f7424 */ /* 0x000fe200078e00ff */
[----:B------:R-:W-:Y:S01]  /*0b50*/  LOP3.LUT R22, R3, 0x7ff00000, RZ, 0xc0, !PT ;  /* 0x7ff0000003167812 */ /* 0x000fe200078ec0ff */
[----:B------:R-:W-:Y:S02]  /*0b60*/  IMAD.MOV.U32 R2, RZ, RZ, R10 ;  /* 0x000000ffff027224 */ /* 0x000fe400078e000a */
[----:B------:R-:W-:Y:S01]  /*0b70*/  IMAD.MOV.U32 R24, RZ, RZ, 0x3ff00000 ;  /* 0x3ff00000ff187424 */ /* 0x000fe200078e00ff */
[----:B------:R-:W-:Y:S01]  /*0b80*/  ISETP.GE.U32.AND P0, PT, R22, 0x3ff00000, PT ;  /* 0x3ff000001600780c */ /* 0x000fe20003f06070 */
[----:B------:R-:W-:-:S02]  /*0b90*/  IMAD.MOV.U32 R10, RZ, RZ, R2 ;  /* 0x000000ffff0a7224 */ /* 0x000fc400078e0002 */
[----:B------:R-:W-:Y:S01]  /*0ba0*/  IMAD.MOV.U32 R23, RZ, RZ, R22 ;  /* 0x000000ffff177224 */ /* 0x000fe200078e0016 */
[----:B------:R-:W-:-:S04]  /*0bb0*/  SEL R15, R15, 0x63400000, !P0 ;  /* 0x634000000f0f7807 */ /* 0x000fc80004000000 */
[C-C-:B------:R-:W-:Y:S01]  /*0bc0*/  @!P1 LOP3.LUT R20, R15.reuse, 0x80000000, R3.reuse, 0xf8, !PT ;  /* 0x800000000f149812 */ /* 0x140fe200078ef803 */
[----:B0-----:R-:W-:Y:S01]  /*0bd0*/  DFMA R18, R16, -R8, 1 ;  /* 0x3ff000001012742b */ /* 0x001fe20000000808 */
[----:B------:R-:W-:Y:S02]  /*0be0*/  LOP3.LUT R11, R15, 0x800fffff, R3, 0xf8, !PT ;  /* 0x800fffff0f0b7812 */ /* 0x000fe400078ef803 */
[----:B------:R-:W-:Y:S01]  /*0bf0*/  @!P1 LOP3.LUT R21, R20, 0x100000, RZ, 0xfc, !PT ;  /* 0x0010000014159812 */ /* 0x000fe200078efcff */
[----:B------:R-:W-:-:S04]  /*0c00*/  @!P1 IMAD.MOV.U32 R20, RZ, RZ, RZ ;  /* 0x000000ffff149224 */ /* 0x000fc800078e00ff */
[----:B------:R-:W-:Y:S02]  /*0c10*/  DFMA R18, R18, R18, R18 ;  /* 0x000000121212722b */ /* 0x000fe40000000012 */
[----:B------:R-:W-:-:S06]  /*0c20*/  @!P1 DFMA R10, R10, 2, -R20 ;  /* 0x400000000a0a982b */ /* 0x000fcc0000000814 */
[----:B------:R-:W-:-:S04]  /*0c30*/  DFMA R16, R16, R18, R16 ;  /* 0x000000121010722b */ /* 0x000fc80000000010 */
[----:B------:R-:W-:-:S04]  /*0c40*/  @!P1 LOP3.LUT R23, R11, 0x7ff00000, RZ, 0xc0, !PT ;  /* 0x7ff000000b179812 */ /* 0x000fc800078ec0ff */
[----:B------:R-:W-:Y:S01]  /*0c50*/  DFMA R18, R16, -R8, 1 ;  /* 0x3ff000001012742b */ /* 0x000fe20000000808 */
[----:B------:R-:W-:-:S04]  /*0c60*/  IADD3 R25, PT, PT, R23, -0x1, RZ ;  /* 0xffffffff17197810 */ /* 0x000fc80007ffe0ff */
[----:B------:R-:W-:Y:S01]  /*0c70*/  ISETP.GT.U32.AND P0, PT, R25, 0x7feffffe, PT ;  /* 0x7feffffe1900780c */ /* 0x000fe20003f04070 */
[----:B------:R-:W-:Y:S02]  /*0c80*/  VIADD R25, R24, 0xffffffff ;  /* 0xffffffff18197836 */ /* 0x000fe40000000000 */
[----:B------:R-:W-:-:S03]  /*0c90*/  DFMA R16, R16, R18, R16 ;  /* 0x000000121010722b */ /* 0x000fc60000000010 */
[----:B------:R-:W-:-:S05]  /*0ca0*/  ISETP.GT.U32.OR P0, PT, R25, 0x7feffffe, P0 ;  /* 0x7feffffe1900780c */ /* 0x000fca0000704470 */
[----:B------:R-:W-:-:S08]  /*0cb0*/  DMUL R18, R16, R10 ;  /* 0x0000000a10127228 */ /* 0x000fd00000000000 */
[----:B------:R-:W-:-:S08]  /*0cc0*/  DFMA R20, R18, -R8, R10 ;  /* 0x800000081214722b */ /* 0x000fd0000000000a */
[----:B------:R-:W-:Y:S01]  /*0cd0*/  DFMA R16, R16, R20, R18 ;  /* 0x000000141010722b */ /* 0x000fe20000000012 */
[----:B------:R-:W-:Y:S10]  /*0ce0*/  @P0 BRA `(.L_x_11) ;  /* 0x0000000000680947 */ /* 0x000ff40003800000 */
[----:B------:R-:W-:Y:S02]  /*0cf0*/  IMAD.MOV.U32 R3, RZ, RZ, 0x3ff00000 ;  /* 0x3ff00000ff037424 */ /* 0x000fe400078e00ff */
[----:B------:R-:W-:-:S03]  /*0d00*/  IMAD.MOV.U32 R2, RZ, RZ, RZ ;  /* 0x000000ffff027224 */ /* 0x000fc600078e00ff */
[----:B------:R-:W-:-:S04]  /*0d10*/  VIADDMNMX R22, R22, -R3, 0xb9600000, !PT ;  /* 0xb960000016167446 */ /* 0x000fc80007800903 */
[----:B------:R-:W-:-:S04]  /*0d20*/  VIMNMX R22, PT, PT, R22, 0x46a00000, PT ;  /* 0x46a0000016167848 */ /* 0x000fc80003fe0100 */
[----:B------:R-:W-:-:S05]  /*0d30*/  IADD3 R15, PT, PT, -R15, R22, RZ ;  /* 0x000000160f0f7210 */ /* 0x000fca0007ffe1ff */
[----:B------:R-:W-:-:S06]  /*0d40*/  VIADD R3, R15, 0x7fe00000 ;  /* 0x7fe000000f037836 */ /* 0x000fcc0000000000 */
[----:B------:R-:W-:-:S10]  /*0d50*/  DMUL R18, R16, R2 ;  /* 0x0000000210127228 */ /* 0x000fd40000000000 */
[----:B------:R-:W-:-:S13]  /*0d60*/  FSETP.GTU.AND P0, PT, |R19|, 1.469367938527859385e-39, PT ;  /* 0x001000001300780b */ /* 0x000fda0003f0c200 */
[----:B------:R-:W-:Y:S05]  /*0d70*/  @P0 BRA `(.L_x_12) ;  /* 0x0000000000880947 */ /* 0x000fea0003800000 */
[----:B------:R-:W-:-:S10]  /*0d80*/  DFMA R8, R16, -R8, R10 ;  /* 0x800000081008722b */ /* 0x000fd4000000000a */
[C---:B------:R-:W-:Y:S02]  /*0d90*/  FSETP.NEU.AND P0, PT, R9.reuse, RZ, PT ;  /* 0x000000ff0900720b */ /* 0x040fe40003f0d000 */
[----:B------:R-:W-:-:S04]  /*0da0*/  LOP3.LUT R2, R9, 0x3ff000d1, RZ, 0x3c, !PT ;  /* 0x3ff000d109027812 */ /* 0x000fc800078e3cff */
[----:B------:R-:W-:Y:S01]  /*0db0*/  LOP3.LUT R11, R2, 0x80000000, RZ, 0xc0, !PT ;  /* 0x80000000020b7812 */ /* 0x000fe200078ec0ff */
[----:B------:R-:W-:-:S03]  /*0dc0*/  IMAD.MOV.U32 R2, RZ, RZ, RZ ;  /* 0x000000ffff027224 */ /* 0x000fc600078e00ff */
[----:B------:R-:W-:-:S03]  /*0dd0*/  LOP3.LUT R3, R11, R3, RZ, 0xfc, !PT ;  /* 0x000000030b037212 */ /* 0x000fc600078efcff */
[----:B------:R-:W-:Y:S05]  /*0de0*/  @!P0 BRA `(.L_x_12) ;  /* 0x00000000006c8947 */ /* 0x000fea0003800000 */
[C---:B------:R-:W-:Y:S01]  /*0df0*/  IADD3 R9, PT, PT, -R15.reuse, RZ, RZ ;  /* 0x000000ff0f097210 */ /* 0x040fe20007ffe1ff */
[----:B------:R-:W-:Y:S01]  /*0e00*/  IMAD.MOV.U32 R8, RZ, RZ, RZ ;  /* 0x000000ffff087224 */ /* 0x000fe200078e00ff */
[----:B------:R-:W-:Y:S01]  /*0e10*/  DMUL.RP R2, R16, R2 ;  /* 0x0000000210027228 */ /* 0x000fe20000008000 */
[----:B------:R-:W-:-:S04]  /*0e20*/  IADD3 R15, PT, PT, -R15, -0x43300000, RZ ;  /* 0xbcd000000f0f7810 */ /* 0x000fc80007ffe1ff */
[----:B------:R-:W-:-:S05]  /*0e30*/  DFMA R8, R18, -R8, R16 ;  /* 0x800000081208722b */ /* 0x000fca0000000010 */
[----:B------:R-:W-:-:S05]  /*0e40*/  LOP3.LUT R11, R3, R11, RZ, 0x3c, !PT ;  /* 0x0000000b030b7212 */ /* 0x000fca00078e3cff */
[----:B------:R-:W-:-:S04]  /*0e50*/  FSETP.NEU.AND P0, PT, |R9|, R15, PT ;  /* 0x0000000f0900720b */ /* 0x000fc80003f0d200 */
[----:B------:R-:W-:Y:S02]  /*0e60*/  FSEL R18, R2, R18, !P0 ;  /* 0x0000001202127208 */ /* 0x000fe40004000000 */
[----:B------:R-:W-:Y:S01]  /*0e70*/  FSEL R19, R11, R19, !P0 ;  /* 0x000000130b137208 */ /* 0x000fe20004000000 */
[----:B------:R-:W-:Y:S06]  /*0e80*/  BRA `(.L_x_12) ;  /* 0x0000000000447947 */ /* 0x000fec0003800000 */
.L_x_11:
[----:B------:R-:W-:-:S14]  /*0e90*/  DSETP.NAN.AND P0, PT, R2, R2, PT ;  /* 0x000000020200722a */ /* 0x000fdc0003f08000 */
[----:B------:R-:W-:Y:S05]  /*0ea0*/  @P0 BRA `(.L_x_13) ;  /* 0x0000000000340947 */ /* 0x000fea0003800000 */
[----:B------:R-:W-:Y:S01]  /*0eb0*/  ISETP.NE.AND P0, PT, R23, R24, PT ;  /* 0x000000181700720c */ /* 0x000fe20003f05270 */
[----:B------:R-:W-:Y:S02]  /*0ec0*/  IMAD.MOV.U32 R18, RZ, RZ, 0x0 ;  /* 0x00000000ff127424 */ /* 0x000fe400078e00ff */
[----:B------:R-:W-:-:S10]  /*0ed0*/  IMAD.MOV.U32 R19, RZ, RZ, -0x80000 ;  /* 0xfff80000ff137424 */ /* 0x000fd400078e00ff */
[----:B------:R-:W-:Y:S05]  /*0ee0*/  @!P0 BRA `(.L_x_12) ;  /* 0x00000000002c8947 */ /* 0x000fea0003800000 */
[----:B------:R-:W-:Y:S02]  /*0ef0*/  ISETP.NE.AND P0, PT, R23, 0x7ff00000, PT ;  /* 0x7ff000001700780c */ /* 0x000fe40003f05270 */
[----:B------:R-:W-:Y:S02]  /*0f00*/  LOP3.LUT R2, R3, 0x3ff000d1, RZ, 0x3c, !PT ;  /* 0x3ff000d103027812 */ /* 0x000fe400078e3cff */
[----:B------:R-:W-:Y:S02]  /*0f10*/  ISETP.EQ.OR P0, PT, R24, RZ, !P0 ;  /* 0x000000ff1800720c */ /* 0x000fe40004702670 */
[----:B------:R-:W-:-:S11]  /*0f20*/  LOP3.LUT R19, R2, 0x80000000, RZ, 0xc0, !PT ;  /* 0x8000000002137812 */ /* 0x000fd600078ec0ff */
[----:B------:R-:W-:Y:S02]  /*0f30*/  @P0 LOP3.LUT R2, R19, 0x7ff00000, RZ, 0xfc, !PT ;  /* 0x7ff0000013020812 */ /* 0x000fe400078efcff */
[----:B------:R-:W-:Y:S01]  /*0f40*/  @!P0 MOV R18, RZ ;  /* 0x000000ff00128202 */ /* 0x000fe20000000f00 */
[----:B------:R-:W-:Y:S02]  /*0f50*/  @P0 IMAD.MOV.U32 R18, RZ, RZ, RZ ;  /* 0x000000ffff120224 */ /* 0x000fe400078e00ff */
[----:B------:R-:W-:Y:S01]  /*0f60*/  @P0 IMAD.MOV.U32 R19, RZ, RZ, R2 ;  /* 0x000000ffff130224 */ /* 0x000fe200078e0002 */
[----:B------:R-:W-:Y:S06]  /*0f70*/  BRA `(.L_x_12) ;  /* 0x0000000000087947 */ /* 0x000fec0003800000 */
.L_x_13:
[----:B------:R-:W-:Y:S01]  /*0f80*/  LOP3.LUT R19, R3, 0x80000, RZ, 0xfc, !PT ;  /* 0x0008000003137812 */ /* 0x000fe200078efcff */
[----:B------:R-:W-:-:S07]  /*0f90*/  IMAD.MOV.U32 R18, RZ, RZ, R2 ;  /* 0x000000ffff127224 */ /* 0x000fce00078e0002 */
.L_x_12:
[----:B------:R-:W-:Y:S05]  /*0fa0*/  BSYNC.RECONVERGENT B1 ;  /* 0x0000000000017941 */ /* 0x000fea0003800200 */
.L_x_10:
[----:B------:R-:W-:Y:S01]  /*0fb0*/  IMAD.MOV.U32 R15, RZ, RZ, 0x0 ;  /* 0x00000000ff0f7424 */ /* 0x000fe200078e00ff */
[----:B------:R-:W-:Y:S01]  /*0fc0*/  MOV R2, R18 ;  /* 0x0000001200027202 */ /* 0x000fe20000000f00 */
[----:B------:R-:W-:Y:S02]  /*0fd0*/  IMAD.MOV.U32 R3, RZ, RZ, R19 ;  /* 0x000000ffff037224 */ /* 0x000fe400078e0013 */
[----:B------:R-:W-:Y:S05]  /*0fe0*/  RET.REL.NODEC R14 `(_Z6gridinPdS_S_i) ;  /* 0xfffffff00e047950 */ /* 0x000fea0003c3ffff */
.L_x_14:
[----:B------:R-:W-:-:S00]  /*0ff0*/  BRA `(.L_x_14) ;  /* 0xfffffffc00fc7947 */ /* 0x000fc0000383ffff */
[----:B------:R-:W-:-:S00]  /*1000*/  NOP ;  /* 0x0000000000007918 */ /* 0x000fc00000000000 */
[----:B------:R-:W-:-:S00]  /*1010*/  NOP ;  /* 0x0000000000007918 */ /* 0x000fc00000000000 */
[----:B------:R-:W-:-:S00]  /*1020*/  NOP ;  /* 0x0000000000007918 */ /* 0x000fc00000000000 */
[----:B------:R-:W-:-:S00]  /*1030*/  NOP ;  /* 0x0000000000007918 */ /* 0x000fc00000000000 */
[----:B------:R-:W-:-:S00]  /*1040*/  NOP ;  /* 0x0000000000007918 */ /* 0x000fc00000000000 */
[----:B------:R-:W-:-:S00]  /*1050*/  NOP ;  /* 0x0000000000007918 */ /* 0x000fc00000000000 */
[----:B------:R-:W-:-:S00]  /*1060*/  NOP ;  /* 0x0000000000007918 */ /* 0x000fc00000000000 */
[----:B------:R-:W-:-:S00]  /*1070*/  NOP ;  /* 0x0000000000007918 */ /* 0x000fc00000000000 */
.L_x_15:


//--------------------- .nv.shared.reserved.0     --------------------------
	.section	.nv.shared.reserved.0,"aw",@nobits
	.weak		__nv_reservedSMEM_offset_0_alias
	.size		__nv_reservedSMEM_offset_0_alias, 0, 64
	.other		__nv_reservedSMEM_offset_0_alias,@"STO_CUDA_RESERVED_SHARED STV_DEFAULT"
__nv_reservedSMEM_offset_0_alias:
	.zero		0
	.zero		64


//--------------------- .nv.constant0._Z6gridinPdS_S_i --------------------------
	.section	.nv.constant0._Z6gridinPdS_S_i,"a",@progbits
	.sectionflags	@""
	.align	4
.nv.constant0._Z6gridinPdS_S_i:
	.zero		924


//--------------------- SYMBOLS --------------------------

	.type		.nv.reservedSmem.offset0,@object
	.size		.nv.reservedSmem.offset0,0x4
